//
// Generated by NVIDIA NVVM Compiler
//
// Compiler Build ID: CL-36424714
// Cuda compilation tools, release 13.0, V13.0.88
// Based on NVVM 20.0.0
//

.version 9.0
.target sm_100
.address_size 64


.entry _Z3tspPiS_PfS_S0_S0_S_(
	.param .u64 .ptr .align 1 _Z3tspPiS_PfS_S0_S0_S__param_0,
	.param .u64 .ptr .align 1 _Z3tspPiS_PfS_S0_S0_S__param_1,
	.param .u64 .ptr .align 1 _Z3tspPiS_PfS_S0_S0_S__param_2,
	.param .u64 .ptr .align 1 _Z3tspPiS_PfS_S0_S0_S__param_3,
	.param .u64 .ptr .align 1 _Z3tspPiS_PfS_S0_S0_S__param_4,
	.param .u64 .ptr .align 1 _Z3tspPiS_PfS_S0_S0_S__param_5,
	.param .u64 .ptr .align 1 _Z3tspPiS_PfS_S0_S0_S__param_6
)
{
	.reg .pred 	%p<2>;
	.reg .b32 	%r<47>;
	.reg .b32 	%f<32>;
	.reg .b64 	%rd<49>;

	ld.param.u64 	%rd2, [_Z3tspPiS_PfS_S0_S0_S__param_0];
	ld.param.u64 	%rd3, [_Z3tspPiS_PfS_S0_S0_S__param_1];
	ld.param.u64 	%rd4, [_Z3tspPiS_PfS_S0_S0_S__param_2];
	ld.param.u64 	%rd5, [_Z3tspPiS_PfS_S0_S0_S__param_3];
	ld.param.u64 	%rd6, [_Z3tspPiS_PfS_S0_S0_S__param_4];
	ld.param.u64 	%rd7, [_Z3tspPiS_PfS_S0_S0_S__param_5];
	ld.param.u64 	%rd8, [_Z3tspPiS_PfS_S0_S0_S__param_6];
	cvta.to.global.u64 	%rd1, %rd8;
	cvta.to.global.u64 	%rd9, %rd7;
	cvta.to.global.u64 	%rd10, %rd6;
	cvta.to.global.u64 	%rd11, %rd4;
	cvta.to.global.u64 	%rd12, %rd3;
	cvta.to.global.u64 	%rd13, %rd5;
	cvta.to.global.u64 	%rd14, %rd2;
	mov.u32 	%r1, %tid.x;
	mul.wide.u32 	%rd15, %r1, 4;
	add.s64 	%rd16, %rd14, %rd15;
	ld.global.u32 	%r2, [%rd16];
	mul.wide.s32 	%rd17, %r2, 4;
	add.s64 	%rd18, %rd13, %rd17;
	ld.global.u32 	%r3, [%rd18];
	add.s32 	%r4, %r2, 99;
	mul.hi.s32 	%r5, %r4, 1374389535;
	shr.u32 	%r6, %r5, 31;
	shr.s32 	%r7, %r5, 5;
	add.s32 	%r8, %r7, %r6;
	mul.lo.s32 	%r9, %r8, 100;
	sub.s32 	%r10, %r4, %r9;
	mul.wide.s32 	%rd19, %r10, 4;
	add.s64 	%rd20, %rd13, %rd19;
	ld.global.u32 	%r11, [%rd20];
	add.s32 	%r12, %r2, 1;
	mul.hi.s32 	%r13, %r12, 1374389535;
	shr.u32 	%r14, %r13, 31;
	shr.s32 	%r15, %r13, 5;
	add.s32 	%r16, %r15, %r14;
	mul.lo.s32 	%r17, %r16, 100;
	sub.s32 	%r18, %r12, %r17;
	mul.wide.s32 	%rd21, %r18, 4;
	add.s64 	%rd22, %rd13, %rd21;
	ld.global.u32 	%r19, [%rd22];
	add.s64 	%rd23, %rd12, %rd15;
	ld.global.u32 	%r20, [%rd23];
	mul.wide.s32 	%rd24, %r20, 4;
	add.s64 	%rd25, %rd13, %rd24;
	ld.global.u32 	%r21, [%rd25];
	ld.global.u32 	%r22, [%rd25+4];
	add.s32 	%r23, %r20, 99;
	mul.hi.s32 	%r24, %r23, 1374389535;
	shr.u32 	%r25, %r24, 31;
	shr.s32 	%r26, %r24, 5;
	add.s32 	%r27, %r26, %r25;
	mul.lo.s32 	%r28, %r27, 100;
	sub.s32 	%r29, %r23, %r28;
	mul.wide.s32 	%rd26, %r29, 4;
	add.s64 	%rd27, %rd13, %rd26;
	ld.global.u32 	%r30, [%rd27];
	mul.lo.s32 	%r31, %r11, 100;
	add.s32 	%r32, %r21, %r31;
	mul.wide.s32 	%rd28, %r32, 4;
	add.s64 	%rd29, %rd11, %rd28;
	ld.global.f32 	%f1, [%rd29];
	mul.lo.s32 	%r33, %r21, 100;
	add.s32 	%r34, %r33, %r19;
	mul.wide.s32 	%rd30, %r34, 4;
	add.s64 	%rd31, %rd11, %rd30;
	ld.global.f32 	%f2, [%rd31];
	add.f32 	%f3, %f1, %f2;
	mul.lo.s32 	%r35, %r30, 100;
	add.s32 	%r36, %r35, %r3;
	mul.wide.s32 	%rd32, %r36, 4;
	add.s64 	%rd33, %rd11, %rd32;
	ld.global.f32 	%f4, [%rd33];
	add.f32 	%f5, %f3, %f4;
	mul.lo.s32 	%r37, %r3, 100;
	add.s32 	%r38, %r22, %r37;
	mul.wide.s32 	%rd34, %r38, 4;
	add.s64 	%rd35, %rd11, %rd34;
	ld.global.f32 	%f6, [%rd35];
	add.f32 	%f7, %f5, %f6;
	add.s32 	%r39, %r31, %r3;
	mul.wide.s32 	%rd36, %r39, 4;
	add.s64 	%rd37, %rd11, %rd36;
	ld.global.f32 	%f8, [%rd37];
	sub.f32 	%f9, %f7, %f8;
	add.s32 	%r40, %r19, %r37;
	mul.wide.s32 	%rd38, %r40, 4;
	add.s64 	%rd39, %rd11, %rd38;
	ld.global.f32 	%f10, [%rd39];
	sub.f32 	%f11, %f9, %f10;
	add.s32 	%r41, %r35, %r21;
	mul.wide.s32 	%rd40, %r41, 4;
	add.s64 	%rd41, %rd11, %rd40;
	ld.global.f32 	%f12, [%rd41];
	sub.f32 	%f13, %f11, %f12;
	add.s32 	%r42, %r33, %r22;
	mul.wide.s32 	%rd42, %r42, 4;
	add.s64 	%rd43, %rd11, %rd42;
	ld.global.f32 	%f14, [%rd43];
	sub.f32 	%f15, %f13, %f14;
	neg.f32 	%f16, %f15;
	ld.global.f32 	%f17, [%rd10];
	div.rn.f32 	%f18, %f16, %f17;
	fma.rn.f32 	%f19, %f18, 0f3BBB989D, 0f3F000000;
	cvt.sat.f32.f32 	%f20, %f19;
	mov.f32 	%f21, 0f4B400001;
	mov.f32 	%f22, 0f437C0000;
	fma.rm.f32 	%f23, %f20, %f22, %f21;
	add.f32 	%f24, %f23, 0fCB40007F;
	neg.f32 	%f25, %f24;
	fma.rn.f32 	%f26, %f18, 0f3FB8AA3B, %f25;
	fma.rn.f32 	%f27, %f18, 0f32A57060, %f26;
	mov.b32 	%r43, %f23;
	shl.b32 	%r44, %r43, 23;
	mov.b32 	%f28, %r44;
	ex2.approx.ftz.f32 	%f29, %f27;
	mul.f32 	%f30, %f29, %f28;
	add.s64 	%rd44, %rd9, %rd15;
	ld.global.f32 	%f31, [%rd44];
	setp.leu.f32 	%p1, %f30, %f31;
	@%p1 bra 	$L__BB0_2;
	add.s64 	%rd48, %rd1, %rd15;
	mov.b32 	%r46, 1;
	st.global.u32 	[%rd48], %r46;
	bra.uni 	$L__BB0_3;
$L__BB0_2:
	add.s64 	%rd46, %rd1, %rd15;
	mov.b32 	%r45, 0;
	st.global.u32 	[%rd46], %r45;
$L__BB0_3:
	ret;

}


// ===== COMPILED SASS (sm_100) =====

	.target	sm_100

	.elftype	@"ET_EXEC"


//--------------------- .note.nv.tkinfo           --------------------------
	.section	.note.nv.tkinfo,"",@"SHT_NOTE"
	.sectionflags	@"SHF_NOTE_NV_TKINFO"
	.tkinfo
        /*0018*/ 	.word	0x00000002
        /*0030*/ 	.string	""
        /*0030*/ 	.string	"ptxas"
        /*0030*/ 	.string	"Cuda compilation tools, release 13.0, V13.0.88"
        /*0030*/ 	.string	"Build cuda_13.0.r13.0/compiler.36424714_0"
        /*0030*/ 	.string	"-arch sm_100 -m 64 "



//--------------------- .note.nv.cuinfo           --------------------------
	.section	.note.nv.cuinfo,"",@"SHT_NOTE"
	.sectionflags	@"SHF_NOTE_NV_CUINFO"
        /*0018*/ 	.short	0x0002
        /*001a*/ 	.short	0x0064
        /*001c*/ 	.short	0x0082
	.zero		2


//--------------------- .nv.info                  --------------------------
	.section	.nv.info,"",@"SHT_CUDA_INFO"
	.align	4


	//----- nvinfo : EIATTR_REGCOUNT
	.align		4
        /*0000*/ 	.byte	0x04, 0x2f
        /*0002*/ 	.short	(.L_1 - .L_0)
	.align		4
.L_0:
        /*0004*/ 	.word	index@(_Z3tspPiS_PfS_S0_S0_S_)
        /*0008*/ 	.word	0x00000020


	//----- nvinfo : EIATTR_FRAME_SIZE
	.align		4
.L_1:
        /*000c*/ 	.byte	0x04, 0x11
        /*000e*/ 	.short	(.L_3 - .L_2)
	.align		4
.L_2:
        /*0010*/ 	.word	index@($__internal_0_$__cuda_sm3x_div_rn_noftz_f32_slowpath)
        /*0014*/ 	.word	0x00000000


	//----- nvinfo : EIATTR_FRAME_SIZE
	.align		4
.L_3:
        /*0018*/ 	.byte	0x04, 0x11
        /*001a*/ 	.short	(.L_5 - .L_4)
	.align		4
.L_4:
        /*001c*/ 	.word	index@(_Z3tspPiS_PfS_S0_S0_S_)
        /*0020*/ 	.word	0x00000000


	//----- nvinfo : EIATTR_MIN_STACK_SIZE
	.align		4
.L_5:
        /*0024*/ 	.byte	0x04, 0x12
        /*0026*/ 	.short	(.L_7 - .L_6)
	.align		4
.L_6:
        /*0028*/ 	.word	index@(_Z3tspPiS_PfS_S0_S0_S_)
        /*002c*/ 	.word	0x00000000
.L_7:


//--------------------- .nv.compat                --------------------------
	.section	.nv.compat,"",@"SHT_CUDA_COMPAT_INFO"
	.align	4
        /*0000*/ 	.byte	0x02, 0x09, 0x00, 0x00, 0x02, 0x02, 0x01, 0x00, 0x02, 0x05, 0x05, 0x00, 0x03, 0x07, 0x01, 0x01
        /*0010*/ 	.byte	0x02, 0x03, 0x00, 0x00, 0x02, 0x06, 0x01, 0x00, 0x04, 0x0b, 0x08, 0x00, 0x01, 0x00, 0x00, 0x00
        /*0020*/ 	.byte	0x00, 0x00, 0x00, 0x00


//--------------------- .nv.info._Z3tspPiS_PfS_S0_S0_S_ --------------------------
	.section	.nv.info._Z3tspPiS_PfS_S0_S0_S_,"",@"SHT_CUDA_INFO"
	.sectionflags	@""
	.align	4


	//----- nvinfo : EIATTR_CUDA_API_VERSION
	.align		4
        /*0000*/ 	.byte	0x04, 0x37
        /*0002*/ 	.short	(.L_9 - .L_8)
.L_8:
        /*0004*/ 	.word	0x00000082


	//----- nvinfo : EIATTR_KPARAM_INFO
	.align		4
.L_9:
        /*0008*/ 	.byte	0x04, 0x17
        /*000a*/ 	.short	(.L_11 - .L_10)
.L_10:
        /*000c*/ 	.word	0x00000000
        /*0010*/ 	.short	0x0006
        /*0012*/ 	.short	0x0030
        /*0014*/ 	.byte	0x00, 0xf5, 0x21, 0x00


	//----- nvinfo : EIATTR_KPARAM_INFO
	.align		4
.L_11:
        /*0018*/ 	.byte	0x04, 0x17
        /*001a*/ 	.short	(.L_13 - .L_12)
.L_12:
        /*001c*/ 	.word	0x00000000
        /*0020*/ 	.short	0x0005
        /*0022*/ 	.short	0x0028
        /*0024*/ 	.byte	0x00, 0xf5, 0x21, 0x00


	//----- nvinfo : EIATTR_KPARAM_INFO
	.align		4
.L_13:
        /*0028*/ 	.byte	0x04, 0x17
        /*002a*/ 	.short	(.L_15 - .L_14)
.L_14:
        /*002c*/ 	.word	0x00000000
        /*0030*/ 	.short	0x0004
        /*0032*/ 	.short	0x0020
        /*0034*/ 	.byte	0x00, 0xf5, 0x21, 0x00


	//----- nvinfo : EIATTR_KPARAM_INFO
	.align		4
.L_15:
        /*0038*/ 	.byte	0x04, 0x17
        /*003a*/ 	.short	(.L_17 - .L_16)
.L_16:
        /*003c*/ 	.word	0x00000000
        /*0040*/ 	.short	0x0003
        /*0042*/ 	.short	0x0018
        /*0044*/ 	.byte	0x00, 0xf5, 0x21, 0x00


	//----- nvinfo : EIATTR_KPARAM_INFO
	.align		4
.L_17:
        /*0048*/ 	.byte	0x04, 0x17
        /*004a*/ 	.short	(.L_19 - .L_18)
.L_18:
        /*004c*/ 	.word	0x00000000
        /*0050*/ 	.short	0x0002
        /*0052*/ 	.short	0x0010
        /*0054*/ 	.byte	0x00, 0xf5, 0x21, 0x00


	//----- nvinfo : EIATTR_KPARAM_INFO
	.align		4
.L_19:
        /*0058*/ 	.byte	0x04, 0x17
        /*005a*/ 	.short	(.L_21 - .L_20)
.L_20:
        /*005c*/ 	.word	0x00000000
        /*0060*/ 	.short	0x0001
        /*0062*/ 	.short	0x0008
        /*0064*/ 	.byte	0x00, 0xf5, 0x21, 0x00


	//----- nvinfo : EIATTR_KPARAM_INFO
	.align		4
.L_21:
        /*0068*/ 	.byte	0x04, 0x17
        /*006a*/ 	.short	(.L_23 - .L_22)
.L_22:
        /*006c*/ 	.word	0x00000000
        /*0070*/ 	.short	0x0000
        /*0072*/ 	.short	0x0000
        /*0074*/ 	.byte	0x00, 0xf5, 0x21, 0x00


	//----- nvinfo : EIATTR_SPARSE_MMA_MASK
	.align		4
.L_23:
        /*0078*/ 	.byte	0x03, 0x50
        /*007a*/ 	.short	0x0000


	//----- nvinfo : EIATTR_MAXREG_COUNT
	.align		4
        /*007c*/ 	.byte	0x03, 0x1b
        /*007e*/ 	.short	0x00ff


	//----- nvinfo : EIATTR_MERCURY_ISA_VERSION
	.align		4
        /*0080*/ 	.byte	0x03, 0x5f
        /*0082*/ 	.short	0x0101


	//----- nvinfo : EIATTR_VRC_CTA_INIT_COUNT
	.align		4
        /*0084*/ 	.byte	0x02, 0x4a
	.zero		1
	.zero		1


	//----- nvinfo : EIATTR_EXIT_INSTR_OFFSETS
	.align		4
        /*0088*/ 	.byte	0x04, 0x1c
        /*008a*/ 	.short	(.L_25 - .L_24)


	//   ....[0]....
.L_24:
        /*008c*/ 	.word	0x00000660


	//   ....[1]....
        /*0090*/ 	.word	0x000006a0


	//----- nvinfo : EIATTR_CRS_STACK_SIZE
	.align		4
.L_25:
        /*0094*/ 	.byte	0x04, 0x1e
        /*0096*/ 	.short	(.L_27 - .L_26)
.L_26:
        /*0098*/ 	.word	0x00000000


	//----- nvinfo : EIATTR_CBANK_PARAM_SIZE
	.align		4
.L_27:
        /*009c*/ 	.byte	0x03, 0x19
        /*009e*/ 	.short	0x0038


	//----- nvinfo : EIATTR_PARAM_CBANK
	.align		4
        /*00a0*/ 	.byte	0x04, 0x0a
        /*00a2*/ 	.short	(.L_29 - .L_28)
	.align		4
.L_28:
        /*00a4*/ 	.word	index@(.nv.constant0._Z3tspPiS_PfS_S0_S0_S_)
        /*00a8*/ 	.short	0x0380
        /*00aa*/ 	.short	0x0038


	//----- nvinfo : EIATTR_SW_WAR
	.align		4
.L_29:
        /*00ac*/ 	.byte	0x04, 0x36
        /*00ae*/ 	.short	(.L_31 - .L_30)
.L_30:
        /*00b0*/ 	.word	0x00000008
.L_31:


//--------------------- .nv.callgraph             --------------------------
	.section	.nv.callgraph,"",@"SHT_CUDA_CALLGRAPH"
	.align	4
	.sectionentsize	8
	.align		4
        /*0000*/ 	.word	0x00000000
	.align		4
        /*0004*/ 	.word	0xffffffff
	.align		4
        /*0008*/ 	.word	0x00000000
	.align		4
        /*000c*/ 	.word	0xfffffffe
	.align		4
        /*0010*/ 	.word	0x00000000
	.align		4
        /*0014*/ 	.word	0xfffffffd
	.align		4
        /*0018*/ 	.word	0x00000000
	.align		4
        /*001c*/ 	.word	0xfffffffc


//--------------------- .text._Z3tspPiS_PfS_S0_S0_S_ --------------------------
	.section	.text._Z3tspPiS_PfS_S0_S0_S_,"ax",@progbits
	.align	128
.text._Z3tspPiS_PfS_S0_S0_S_:
        .type           _Z3tspPiS_PfS_S0_S0_S_,@function
        .size           _Z3tspPiS_PfS_S0_S0_S_,(.L_x_14 - _Z3tspPiS_PfS_S0_S0_S_)
        .other          _Z3tspPiS_PfS_S0_S0_S_,@"STO_CUDA_ENTRY STV_DEFAULT"
_Z3tspPiS_PfS_S0_S0_S_:
[----:B------:R-:W-:Y:S01]  /*0000*/  LDC R1, c[0x0][0x37c] ;  /* 0x0000df00ff017b82 */ /* 0x000fe20000000800 */
[----:B------:R-:W0:Y:S07]  /*0010*/  S2R R6, SR_TID.X ;  /* 0x0000000000067919 */ /* 0x000e2e0000002100 */
[----:B------:R-:W0:Y:S01]  /*0020*/  LDC.64 R4, c[0x0][0x380] ;  /* 0x0000e000ff047b82 */ /* 0x000e220000000a00 */
[----:B------:R-:W1:Y:S07]  /*0030*/  LDCU.64 UR4, c[0x0][0x358] ;  /* 0x00006b00ff0477ac */ /* 0x000e6e0008000a00 */
[----:B------:R-:W2:Y:S08]  /*0040*/  LDC.64 R8, c[0x0][0x388] ;  /* 0x0000e200ff087b82 */ /* 0x000eb00000000a00 */
[----:B------:R-:W3:Y:S01]  /*0050*/  LDC.64 R2, c[0x0][0x398] ;  /* 0x0000e600ff027b82 */ /* 0x000ee20000000a00 */
[----:B0-----:R-:W-:-:S04]  /*0060*/  IMAD.WIDE.U32 R4, R6, 0x4, R4 ;  /* 0x0000000406047825 */ /* 0x001fc800078e0004 */
[----:B--2---:R-:W-:Y:S02]  /*0070*/  IMAD.WIDE.U32 R8, R6, 0x4, R8 ;  /* 0x0000000406087825 */ /* 0x004fe400078e0008 */
[----:B-1----:R-:W2:Y:S04]  /*0080*/  LDG.E R5, desc[UR4][R4.64] ;  /* 0x0000000404057981 */ /* 0x002ea8000c1e1900 */
[----:B------:R-:W4:Y:S01]  /*0090*/  LDG.E R9, desc[UR4][R8.64] ;  /* 0x0000000408097981 */ /* 0x000f22000c1e1900 */
[C---:B--2---:R-:W-:Y:S01]  /*00a0*/  IADD3 R11, PT, PT, R5.reuse, 0x1, RZ ;  /* 0x00000001050b7810 */ /* 0x044fe20007ffe0ff */
[C---:B---3--:R-:W-:Y:S01]  /*00b0*/  IMAD.WIDE R16, R5.reuse, 0x4, R2 ;  /* 0x0000000405107825 */ /* 0x048fe200078e0202 */
[----:B------:R-:W-:-:S03]  /*00c0*/  IADD3 R0, PT, PT, R5, 0x63, RZ ;  /* 0x0000006305007810 */ /* 0x000fc60007ffe0ff */
[----:B----4-:R-:W-:Y:S02]  /*00d0*/  VIADD R14, R9, 0x63 ;  /* 0x00000063090e7836 */ /* 0x010fe40000000000 */
[----:B------:R-:W-:-:S04]  /*00e0*/  IMAD.HI R12, R11, 0x51eb851f, RZ ;  /* 0x51eb851f0b0c7827 */ /* 0x000fc800078e02ff */
[----:B------:R-:W-:Y:S01]  /*00f0*/  IMAD.HI R7, R0, 0x51eb851f, RZ ;  /* 0x51eb851f00077827 */ /* 0x000fe200078e02ff */
[----:B------:R-:W-:-:S03]  /*0100*/  SHF.R.U32.HI R13, RZ, 0x1f, R12 ;  /* 0x0000001fff0d7819 */ /* 0x000fc6000001160c */
[----:B------:R-:W-:Y:S01]  /*0110*/  IMAD.HI R15, R14, 0x51eb851f, RZ ;  /* 0x51eb851f0e0f7827 */ /* 0x000fe200078e02ff */
[----:B------:R-:W-:Y:S02]  /*0120*/  SHF.R.U32.HI R10, RZ, 0x1f, R7 ;  /* 0x0000001fff0a7819 */ /* 0x000fe40000011607 */
[----:B------:R-:W-:Y:S01]  /*0130*/  LEA.HI.SX32 R12, R12, R13, 0x1b ;  /* 0x0000000d0c0c7211 */ /* 0x000fe200078fdaff */
[----:B------:R-:W-:Y:S01]  /*0140*/  IMAD.WIDE R8, R9, 0x4, R2 ;  /* 0x0000000409087825 */ /* 0x000fe200078e0202 */
[----:B------:R-:W-:Y:S02]  /*0150*/  SHF.R.U32.HI R4, RZ, 0x1f, R15 ;  /* 0x0000001fff047819 */ /* 0x000fe4000001160f */
[----:B------:R-:W-:Y:S01]  /*0160*/  LEA.HI.SX32 R7, R7, R10, 0x1b ;  /* 0x0000000a07077211 */ /* 0x000fe200078fdaff */
[----:B------:R-:W-:Y:S01]  /*0170*/  IMAD R21, R12, -0x64, R11 ;  /* 0xffffff9c0c157824 */ /* 0x000fe200078e020b */
[----:B------:R-:W-:Y:S01]  /*0180*/  LEA.HI.SX32 R15, R15, R4, 0x1b ;  /* 0x000000040f0f7211 */ /* 0x000fe200078fdaff */
[----:B------:R-:W2:Y:S02]  /*0190*/  LDG.E R10, desc[UR4][R16.64] ;  /* 0x00000004100a7981 */ /* 0x000ea4000c1e1900 */
[----:B------:R-:W-:-:S02]  /*01a0*/  IMAD R7, R7, -0x64, R0 ;  /* 0xffffff9c07077824 */ /* 0x000fc400078e0200 */
[----:B------:R-:W-:Y:S01]  /*01b0*/  IMAD R15, R15, -0x64, R14 ;  /* 0xffffff9c0f0f7824 */ /* 0x000fe200078e020e */
[----:B------:R-:W3:Y:S01]  /*01c0*/  LDG.E R0, desc[UR4][R8.64] ;  /* 0x0000000408007981 */ /* 0x000ee2000c1e1900 */
[----:B------:R-:W-:-:S04]  /*01d0*/  IMAD.WIDE R20, R21, 0x4, R2 ;  /* 0x0000000415147825 */ /* 0x000fc800078e0202 */
[--C-:B------:R-:W-:Y:S01]  /*01e0*/  IMAD.WIDE R18, R7, 0x4, R2.reuse ;  /* 0x0000000407127825 */ /* 0x100fe200078e0202 */
[----:B------:R-:W3:Y:S03]  /*01f0*/  LDG.E R11, desc[UR4][R20.64] ;  /* 0x00000004140b7981 */ /* 0x000ee6000c1e1900 */
[----:B------:R-:W-:Y:S01]  /*0200*/  IMAD.WIDE R22, R15, 0x4, R2 ;  /* 0x000000040f167825 */ /* 0x000fe200078e0202 */
[----:B------:R-:W4:Y:S01]  /*0210*/  LDG.E R7, desc[UR4][R18.64] ;  /* 0x0000000412077981 */ /* 0x000f22000c1e1900 */
[----:B------:R-:W0:Y:S03]  /*0220*/  LDC.64 R2, c[0x0][0x390] ;  /* 0x0000e400ff027b82 */ /* 0x000e260000000a00 */
[----:B------:R-:W2:Y:S04]  /*0230*/  LDG.E R13, desc[UR4][R22.64] ;  /* 0x00000004160d7981 */ /* 0x000ea8000c1e1900 */
[----:B------:R-:W5:Y:S01]  /*0240*/  LDG.E R15, desc[UR4][R8.64+0x4] ;  /* 0x00000404080f7981 */ /* 0x000f62000c1e1900 */
[----:B------:R-:W1:Y:S03]  /*0250*/  LDC.64 R4, c[0x0][0x3a0] ;  /* 0x0000e800ff047b82 */ /* 0x000e660000000a00 */
[----:B-1----:R-:W5:Y:S01]  /*0260*/  LDG.E R5, desc[UR4][R4.64] ;  /* 0x0000000404057981 */ /* 0x002f62000c1e1900 */
[----:B---3--:R-:W-:-:S02]  /*0270*/  IMAD R27, R0, 0x64, R11 ;  /* 0x00000064001b7824 */ /* 0x008fc400078e020b */
[----:B----4-:R-:W-:Y:S02]  /*0280*/  IMAD R25, R7, 0x64, R0 ;  /* 0x0000006407197824 */ /* 0x010fe400078e0200 */
[----:B0-----:R-:W-:-:S04]  /*0290*/  IMAD.WIDE R18, R27, 0x4, R2 ;  /* 0x000000041b127825 */ /* 0x001fc800078e0202 */
[----:B--2---:R-:W-:Y:S02]  /*02a0*/  IMAD R29, R13, 0x64, R10 ;  /* 0x000000640d1d7824 */ /* 0x004fe400078e020a */
[--C-:B------:R-:W-:Y:S01]  /*02b0*/  IMAD.WIDE R24, R25, 0x4, R2.reuse ;  /* 0x0000000419187825 */ /* 0x100fe200078e0202 */
[----:B------:R-:W2:Y:S03]  /*02c0*/  LDG.E R19, desc[UR4][R18.64] ;  /* 0x0000000412137981 */ /* 0x000ea6000c1e1900 */
[----:B------:R-:W-:Y:S01]  /*02d0*/  IMAD.WIDE R16, R29, 0x4, R2 ;  /* 0x000000041d107825 */ /* 0x000fe200078e0202 */
[----:B------:R-:W2:Y:S03]  /*02e0*/  LDG.E R12, desc[UR4][R24.64] ;  /* 0x00000004180c7981 */ /* 0x000ea6000c1e1900 */
[----:B-----5:R-:W-:-:S02]  /*02f0*/  IMAD R21, R10, 0x64, R15 ;  /* 0x000000640a157824 */ /* 0x020fc400078e020f */
[----:B------:R-:W-:Y:S01]  /*0300*/  IMAD R7, R7, 0x64, R10 ;  /* 0x0000006407077824 */ /* 0x000fe200078e020a */
[----:B------:R-:W3:Y:S01]  /*0310*/  LDG.E R16, desc[UR4][R16.64] ;  /* 0x0000000410107981 */ /* 0x000ee2000c1e1900 */
[----:B------:R-:W-:-:S04]  /*0320*/  IMAD.WIDE R8, R21, 0x4, R2 ;  /* 0x0000000415087825 */ /* 0x000fc800078e0202 */
[----:B------:R-:W-:Y:S02]  /*0330*/  IMAD R21, R10, 0x64, R11 ;  /* 0x000000640a157824 */ /* 0x000fe400078e020b */
[----:B------:R-:W-:Y:S01]  /*0340*/  IMAD.WIDE R10, R7, 0x4, R2 ;  /* 0x00000004070a7825 */ /* 0x000fe200078e0202 */
[----:B------:R-:W4:Y:S03]  /*0350*/  LDG.E R9, desc[UR4][R8.64] ;  /* 0x0000000408097981 */ /* 0x000f26000c1e1900 */
[----:B------:R-:W-:Y:S02]  /*0360*/  IMAD R13, R13, 0x64, R0 ;  /* 0x000000640d0d7824 */ /* 0x000fe400078e0200 */
[----:B------:R-:W-:Y:S01]  /*0370*/  IMAD.WIDE R20, R21, 0x4, R2 ;  /* 0x0000000415147825 */ /* 0x000fe200078e0202 */
[----:B------:R-:W5:Y:S03]  /*0380*/  LDG.E R10, desc[UR4][R10.64] ;  /* 0x000000040a0a7981 */ /* 0x000f66000c1e1900 */
[----:B------:R-:W-:-:S02]  /*0390*/  IMAD R7, R0, 0x64, R15 ;  /* 0x0000006400077824 */ /* 0x000fc400078e020f */
[--C-:B------:R-:W-:Y:S01]  /*03a0*/  IMAD.WIDE R14, R13, 0x4, R2.reuse ;  /* 0x000000040d0e7825 */ /* 0x100fe200078e0202 */
[----:B------:R-:W5:Y:S03]  /*03b0*/  LDG.E R20, desc[UR4][R20.64] ;  /* 0x0000000414147981 */ /* 0x000f66000c1e1900 */
[----:B------:R-:W-:Y:S02]  /*03c0*/  IMAD.WIDE R2, R7, 0x4, R2 ;  /* 0x0000000407027825 */ /* 0x000fe400078e0202 */
[----:B------:R-:W5:Y:S04]  /*03d0*/  LDG.E R14, desc[UR4][R14.64] ;  /* 0x000000040e0e7981 */ /* 0x000f68000c1e1900 */
[----:B------:R-:W5:Y:S01]  /*03e0*/  LDG.E R3, desc[UR4][R2.64] ;  /* 0x0000000402037981 */ /* 0x000f62000c1e1900 */
[----:B------:R-:W0:Y:S01]  /*03f0*/  MUFU.RCP R4, R5 ;  /* 0x0000000500047308 */ /* 0x000e220000001000 */
[----:B------:R-:W-:Y:S01]  /*0400*/  BSSY.RECONVERGENT B0, `(.L_x_0) ;  /* 0x0000013000007945 */ /* 0x000fe20003800200 */
[----:B0-----:R-:W-:-:S04]  /*0410*/  FFMA R7, -R5, R4, 1 ;  /* 0x3f80000005077423 */ /* 0x001fc80000000104 */
[----:B------:R-:W-:Y:S01]  /*0420*/  FFMA R7, R4, R7, R4 ;  /* 0x0000000704077223 */ /* 0x000fe20000000004 */
[----:B--2---:R-:W-:-:S04]  /*0430*/  FADD R19, R12, R19 ;  /* 0x000000130c137221 */ /* 0x004fc80000000000 */
[----:B---3--:R-:W-:-:S04]  /*0440*/  FADD R16, R19, R16 ;  /* 0x0000001013107221 */ /* 0x008fc80000000000 */
[----:B----4-:R-:W-:-:S04]  /*0450*/  FADD R9, R16, R9 ;  /* 0x0000000910097221 */ /* 0x010fc80000000000 */
[----:B-----5:R-:W-:-:S04]  /*0460*/  FADD R9, R9, -R10 ;  /* 0x8000000a09097221 */ /* 0x020fc80000000000 */
[----:B------:R-:W-:-:S04]  /*0470*/  FADD R9, R9, -R20 ;  /* 0x8000001409097221 */ /* 0x000fc80000000000 */
[----:B------:R-:W-:-:S04]  /*0480*/  FADD R0, R9, -R14 ;  /* 0x8000000e09007221 */ /* 0x000fc80000000000 */
[----:B------:R-:W-:-:S04]  /*0490*/  FADD R0, R0, -R3 ;  /* 0x8000000300007221 */ /* 0x000fc80000000000 */
[----:B------:R-:W0:Y:S01]  /*04a0*/  FCHK P0, -R0, R5 ;  /* 0x0000000500007302 */ /* 0x000e220000000100 */
[----:B------:R-:W-:-:S04]  /*04b0*/  FFMA R2, -R0, R7, RZ ;  /* 0x0000000700027223 */ /* 0x000fc800000001ff */
[----:B------:R-:W-:-:S04]  /*04c0*/  FFMA R3, -R5, R2, -R0 ;  /* 0x0000000205037223 */ /* 0x000fc80000000900 */
[----:B------:R-:W-:Y:S01]  /*04d0*/  FFMA R7, R7, R3, R2 ;  /* 0x0000000307077223 */ /* 0x000fe20000000002 */
[----:B0-----:R-:W-:Y:S06]  /*04e0*/  @!P0 BRA `(.L_x_1) ;  /* 0x0000000000108947 */ /* 0x001fec0003800000 */
[----:B------:R-:W-:Y:S01]  /*04f0*/  FADD R3, -R0, -RZ ;  /* 0x800000ff00037221 */ /* 0x000fe20000000100 */
[----:B------:R-:W-:-:S07]  /*0500*/  MOV R2, 0x520 ;  /* 0x0000052000027802 */ /* 0x000fce0000000f00 */
[----:B------:R-:W-:Y:S05]  /*0510*/  CALL.REL.NOINC `($__internal_0_$__cuda_sm3x_div_rn_noftz_f32_slowpath) ;  /* 0x0000000000647944 */ /* 0x000fea0003c00000 */
[----:B------:R-:W-:-:S07]  /*0520*/  MOV R7, R0 ;  /* 0x0000000000077202 */ /* 0x000fce0000000f00 */
.L_x_1:
[----:B------:R-:W-:Y:S05]  /*0530*/  BSYNC.RECONVERGENT B0 ;  /* 0x0000000000007941 */ /* 0x000fea0003800200 */
.L_x_0:
[----:B------:R-:W0:Y:S02]  /*0540*/  LDC.64 R2, c[0x0][0x3a8] ;  /* 0x0000ea00ff027b82 */ /* 0x000e240000000a00 */
[----:B0-----:R-:W-:-:S06]  /*0550*/  IMAD.WIDE.U32 R2, R6, 0x4, R2 ;  /* 0x0000000406027825 */ /* 0x001fcc00078e0002 */
[----:B------:R-:W2:Y:S01]  /*0560*/  LDG.E R3, desc[UR4][R2.64] ;  /* 0x0000000402037981 */ /* 0x000ea2000c1e1900 */
[----:B------:R-:W-:Y:S02]  /*0570*/  HFMA2 R0, -RZ, RZ, 0.96630859375, -0.0022525787353515625 ;  /* 0x3bbb989dff007431 */ /* 0x000fe400000001ff */
[----:B------:R-:W-:-:S03]  /*0580*/  IMAD.MOV.U32 R5, RZ, RZ, 0x437c0000 ;  /* 0x437c0000ff057424 */ /* 0x000fc600078e00ff */
[----:B------:R-:W-:-:S04]  /*0590*/  FFMA.SAT R0, R7, R0, 0.5 ;  /* 0x3f00000007007423 */ /* 0x000fc80000002000 */
[----:B------:R-:W-:-:S04]  /*05a0*/  FFMA.RM R0, R0, R5, 12582913 ;  /* 0x4b40000100007423 */ /* 0x000fc80000004005 */
[C---:B------:R-:W-:Y:S01]  /*05b0*/  FADD R4, R0.reuse, -12583039 ;  /* 0xcb40007f00047421 */ /* 0x040fe20000000000 */
[----:B------:R-:W-:-:S03]  /*05c0*/  SHF.L.U32 R0, R0, 0x17, RZ ;  /* 0x0000001700007819 */ /* 0x000fc600000006ff */
[----:B------:R-:W-:-:S04]  /*05d0*/  FFMA R4, R7, 1.4426950216293334961, -R4 ;  /* 0x3fb8aa3b07047823 */ /* 0x000fc80000000804 */
[----:B------:R-:W-:-:S04]  /*05e0*/  FFMA R4, R7, 1.925963033500011079e-08, R4 ;  /* 0x32a5706007047823 */ /* 0x000fc80000000004 */
[----:B------:R-:W0:Y:S02]  /*05f0*/  MUFU.EX2 R5, R4 ;  /* 0x0000000400057308 */ /* 0x000e240000000800 */
[----:B0-----:R-:W-:-:S05]  /*0600*/  FMUL R0, R0, R5 ;  /* 0x0000000500007220 */ /* 0x001fca0000400000 */
[----:B--2---:R-:W-:-:S13]  /*0610*/  FSETP.GT.AND P0, PT, R0, R3, PT ;  /* 0x000000030000720b */ /* 0x004fda0003f04000 */
[----:B------:R-:W0:Y:S01]  /*0620*/  @P0 LDC.64 R2, c[0x0][0x3b0] ;  /* 0x0000ec00ff020b82 */ /* 0x000e220000000a00 */
[----:B------:R-:W-:Y:S01]  /*0630*/  @P0 MOV R5, 0x1 ;  /* 0x0000000100050802 */ /* 0x000fe20000000f00 */
[----:B0-----:R-:W-:-:S05]  /*0640*/  @P0 IMAD.WIDE.U32 R2, R6, 0x4, R2 ;  /* 0x0000000406020825 */ /* 0x001fca00078e0002 */
[----:B------:R0:W-:Y:S01]  /*0650*/  @P0 STG.E desc[UR4][R2.64], R5 ;  /* 0x0000000502000986 */ /* 0x0001e2000c101904 */
[----:B------:R-:W-:Y:S05]  /*0660*/  @P0 EXIT ;  /* 0x000000000000094d */ /* 0x000fea0003800000 */
[----:B0-----:R-:W0:Y:S02]  /*0670*/  LDC.64 R2, c[0x0][0x3b0] ;  /* 0x0000ec00ff027b82 */ /* 0x001e240000000a00 */
[----:B0-----:R-:W-:-:S05]  /*0680*/  IMAD.WIDE.U32 R2, R6, 0x4, R2 ;  /* 0x0000000406027825 */ /* 0x001fca00078e0002 */
[----:B------:R-:W-:Y:S01]  /*0690*/  STG.E desc[UR4][R2.64], RZ ;  /* 0x000000ff02007986 */ /* 0x000fe2000c101904 */
[----:B------:R-:W-:Y:S05]  /*06a0*/  EXIT ;  /* 0x000000000000794d */ /* 0x000fea0003800000 */
        .weak           $__internal_0_$__cuda_sm3x_div_rn_noftz_f32_slowpath
        .type           $__internal_0_$__cuda_sm3x_div_rn_noftz_f32_slowpath,@function
        .size           $__internal_0_$__cuda_sm3x_div_rn_noftz_f32_slowpath,(.L_x_14 - $__internal_0_$__cuda_sm3x_div_rn_noftz_f32_slowpath)
$__internal_0_$__cuda_sm3x_div_rn_noftz_f32_slowpath:
[----:B------:R-:W-:Y:S01]  /*06b0*/  SHF.R.U32.HI R4, RZ, 0x17, R5 ;  /* 0x00000017ff047819 */ /* 0x000fe20000011605 */
[----:B------:R-:W-:Y:S01]  /*06c0*/  BSSY.RECONVERGENT B1, `(.L_x_2) ;  /* 0x0000063000017945 */ /* 0x000fe20003800200 */
[----:B------:R-:W-:Y:S02]  /*06d0*/  SHF.R.U32.HI R0, RZ, 0x17, R3 ;  /* 0x00000017ff007819 */ /* 0x000fe40000011603 */
[----:B------:R-:W-:Y:S02]  /*06e0*/  LOP3.LUT R7, R4, 0xff, RZ, 0xc0, !PT ;  /* 0x000000ff04077812 */ /* 0x000fe400078ec0ff */
[----:B------:R-:W-:-:S03]  /*06f0*/  LOP3.LUT R4, R0, 0xff, RZ, 0xc0, !PT ;  /* 0x000000ff00047812 */ /* 0x000fc600078ec0ff */
[----:B------:R-:W-:Y:S01]  /*0700*/  VIADD R10, R7, 0xffffffff ;  /* 0xffffffff070a7836 */ /* 0x000fe20000000000 */
[----:B------:R-:W-:-:S04]  /*0710*/  IADD3 R9, PT, PT, R4, -0x1, RZ ;  /* 0xffffffff04097810 */ /* 0x000fc80007ffe0ff */
[----:B------:R-:W-:-:S04]  /*0720*/  ISETP.GT.U32.AND P0, PT, R10, 0xfd, PT ;  /* 0x000000fd0a00780c */ /* 0x000fc80003f04070 */
[----:B------:R-:W-:-:S13]  /*0730*/  ISETP.GT.U32.OR P0, PT, R9, 0xfd, P0 ;  /* 0x000000fd0900780c */ /* 0x000fda0000704470 */
[----:B------:R-:W-:Y:S01]  /*0740*/  @!P0 MOV R8, RZ ;  /* 0x000000ff00088202 */ /* 0x000fe20000000f00 */
[----:B------:R-:W-:Y:S06]  /*0750*/  @!P0 BRA `(.L_x_3) ;  /* 0x0000000000608947 */ /* 0x000fec0003800000 */
[----:B------:R-:W-:Y:S01]  /*0760*/  FSETP.GTU.FTZ.AND P0, PT, |R3|, +INF , PT ;  /* 0x7f8000000300780b */ /* 0x000fe20003f1c200 */
[----:B------:R-:W-:Y:S01]  /*0770*/  IMAD.MOV.U32 R0, RZ, RZ, R5 ;  /* 0x000000ffff007224 */ /* 0x000fe200078e0005 */
[----:B------:R-:W-:-:S04]  /*0780*/  FSETP.GTU.FTZ.AND P1, PT, |R5|, +INF , PT ;  /* 0x7f8000000500780b */ /* 0x000fc80003f3c200 */
[----:B------:R-:W-:-:S13]  /*0790*/  PLOP3.LUT P0, PT, P0, P1, PT, 0xf8, 0x8f ;  /* 0x00000000008f781c */ /* 0x000fda0000703f70 */
[----:B------:R-:W-:Y:S05]  /*07a0*/  @P0 BRA `(.L_x_4) ;  /* 0x00000004004c0947 */ /* 0x000fea0003800000 */
[----:B------:R-:W-:-:S13]  /*07b0*/  LOP3.LUT P0, RZ, R5, 0x7fffffff, R3, 0xc8, !PT ;  /* 0x7fffffff05ff7812 */ /* 0x000fda000780c803 */
[----:B------:R-:W-:Y:S05]  /*07c0*/  @!P0 BRA `(.L_x_5) ;  /* 0x00000004003c8947 */ /* 0x000fea0003800000 */
[C---:B------:R-:W-:Y:S02]  /*07d0*/  FSETP.NEU.FTZ.AND P2, PT, |R3|.reuse, +INF , PT ;  /* 0x7f8000000300780b */ /* 0x040fe40003f5d200 */
[----:B------:R-:W-:Y:S02]  /*07e0*/  FSETP.NEU.FTZ.AND P1, PT, |R0|, +INF , PT ;  /* 0x7f8000000000780b */ /* 0x000fe40003f3d200 */
[----:B------:R-:W-:-:S11]  /*07f0*/  FSETP.NEU.FTZ.AND P0, PT, |R3|, +INF , PT ;  /* 0x7f8000000300780b */ /* 0x000fd60003f1d200 */
[----:B------:R-:W-:Y:S05]  /*0800*/  @!P1 BRA !P2, `(.L_x_5) ;  /* 0x00000004002c9947 */ /* 0x000fea0005000000 */
[----:B------:R-:W-:-:S04]  /*0810*/  LOP3.LUT P2, RZ, R3, 0x7fffffff, RZ, 0xc0, !PT ;  /* 0x7fffffff03ff7812 */ /* 0x000fc8000784c0ff */
[----:B------:R-:W-:-:S13]  /*0820*/  PLOP3.LUT P1, PT, P1, P2, PT, 0x2f, 0xf2 ;  /* 0x0000000000f2781c */ /* 0x000fda0000f24577 */
[----:B------:R-:W-:Y:S05]  /*0830*/  @P1 BRA `(.L_x_6) ;  /* 0x0000000400181947 */ /* 0x000fea0003800000 */
[----:B------:R-:W-:-:S04]  /*0840*/  LOP3.LUT P1, RZ, R5, 0x7fffffff, RZ, 0xc0, !PT ;  /* 0x7fffffff05ff7812 */ /* 0x000fc8000782c0ff */
[----:B------:R-:W-:-:S13]  /*0850*/  PLOP3.LUT P0, PT, P0, P1, PT, 0x2f, 0xf2 ;  /* 0x0000000000f2781c */ /* 0x000fda0000702577 */
[----:B------:R-:W-:Y:S05]  /*0860*/  @P0 BRA `(.L_x_7) ;  /* 0x0000000400000947 */ /* 0x000fea0003800000 */
[----:B------:R-:W-:Y:S02]  /*0870*/  ISETP.GE.AND P0, PT, R9, RZ, PT ;  /* 0x000000ff0900720c */ /* 0x000fe40003f06270 */
[----:B------:R-:W-:-:S11]  /*0880*/  ISETP.GE.AND P1, PT, R10, RZ, PT ;  /* 0x000000ff0a00720c */ /* 0x000fd60003f26270 */
[----:B------:R-:W-:Y:S01]  /*0890*/  @P0 MOV R8, RZ ;  /* 0x000000ff00080202 */ /* 0x000fe20000000f00 */
[----:B------:R-:W-:Y:S01]  /*08a0*/  @!P0 FFMA R3, R3, 1.84467440737095516160e+19, RZ ;  /* 0x5f80000003038823 */ /* 0x000fe200000000ff */
[----:B------:R-:W-:Y:S01]  /*08b0*/  @!P0 MOV R8, 0xffffffc0 ;  /* 0xffffffc000088802 */ /* 0x000fe20000000f00 */
[----:B------:R-:W-:-:S04]  /*08c0*/  @!P1 FFMA R5, R0, 1.84467440737095516160e+19, RZ ;  /* 0x5f80000000059823 */ /* 0x000fc800000000ff */
[----:B------:R-:W-:-:S07]  /*08d0*/  @!P1 VIADD R8, R8, 0x40 ;  /* 0x0000004008089836 */ /* 0x000fce0000000000 */
.L_x_3:
[----:B------:R-:W-:Y:S01]  /*08e0*/  LEA R0, R7, 0xc0800000, 0x17 ;  /* 0xc080000007007811 */ /* 0x000fe200078eb8ff */
[----:B------:R-:W-:Y:S01]  /*08f0*/  BSSY.RECONVERGENT B2, `(.L_x_8) ;  /* 0x0000036000027945 */ /* 0x000fe20003800200 */
[----:B------:R-:W-:Y:S02]  /*0900*/  IADD3 R4, PT, PT, R4, -0x7f, RZ ;  /* 0xffffff8104047810 */ /* 0x000fe40007ffe0ff */
[----:B------:R-:W-:Y:S02]  /*0910*/  IADD3 R5, PT, PT, -R0, R5, RZ ;  /* 0x0000000500057210 */ /* 0x000fe40007ffe1ff */
[C---:B------:R-:W-:Y:S01]  /*0920*/  IADD3 R7, PT, PT, R4.reuse, 0x7f, -R7 ;  /* 0x0000007f04077810 */ /* 0x040fe20007ffe807 */
[----:B------:R-:W-:Y:S01]  /*0930*/  IMAD R0, R4, -0x800000, R3 ;  /* 0xff80000004007824 */ /* 0x000fe200078e0203 */
[----:B------:R-:W0:Y:S01]  /*0940*/  MUFU.RCP R9, R5 ;  /* 0x0000000500097308 */ /* 0x000e220000001000 */
[----:B------:R-:W-:Y:S02]  /*0950*/  FADD.FTZ R11, -R5, -RZ ;  /* 0x800000ff050b7221 */ /* 0x000fe40000010100 */
[----:B------:R-:W-:-:S02]  /*0960*/  IMAD.IADD R7, R7, 0x1, R8 ;  /* 0x0000000107077824 */ /* 0x000fc400078e0208 */
[----:B0-----:R-:W-:-:S04]  /*0970*/  FFMA R10, R9, R11, 1 ;  /* 0x3f800000090a7423 */ /* 0x001fc8000000000b */
[----:B------:R-:W-:-:S04]  /*0980*/  FFMA R12, R9, R10, R9 ;  /* 0x0000000a090c7223 */ /* 0x000fc80000000009 */
[----:B------:R-:W-:-:S04]  /*0990*/  FFMA R3, R0, R12, RZ ;  /* 0x0000000c00037223 */ /* 0x000fc800000000ff */
[----:B------:R-:W-:-:S04]  /*09a0*/  FFMA R10, R11, R3, R0 ;  /* 0x000000030b0a7223 */ /* 0x000fc80000000000 */
[----:B------:R-:W-:-:S04]  /*09b0*/  FFMA R9, R12, R10, R3 ;  /* 0x0000000a0c097223 */ /* 0x000fc80000000003 */
[----:B------:R-:W-:-:S04]  /*09c0*/  FFMA R10, R11, R9, R0 ;  /* 0x000000090b0a7223 */ /* 0x000fc80000000000 */
[----:B------:R-:W-:-:S05]  /*09d0*/  FFMA R0, R12, R10, R9 ;  /* 0x0000000a0c007223 */ /* 0x000fca0000000009 */
[----:B------:R-:W-:-:S04]  /*09e0*/  SHF.R.U32.HI R3, RZ, 0x17, R0 ;  /* 0x00000017ff037819 */ /* 0x000fc80000011600 */
[----:B------:R-:W-:-:S04]  /*09f0*/  LOP3.LUT R3, R3, 0xff, RZ, 0xc0, !PT ;  /* 0x000000ff03037812 */ /* 0x000fc800078ec0ff */
[----:B------:R-:W-:-:S04]  /*0a00*/  IADD3 R11, PT, PT, R3, R7, RZ ;  /* 0x00000007030b7210 */ /* 0x000fc80007ffe0ff */
[----:B------:R-:W-:-:S04]  /*0a10*/  IADD3 R3, PT, PT, R11, -0x1, RZ ;  /* 0xffffffff0b037810 */ /* 0x000fc80007ffe0ff */
[----:B------:R-:W-:-:S13]  /*0a20*/  ISETP.GE.U32.AND P0, PT, R3, 0xfe, PT ;  /* 0x000000fe0300780c */ /* 0x000fda0003f06070 */
[----:B------:R-:W-:Y:S05]  /*0a30*/  @!P0 BRA `(.L_x_9) ;  /* 0x0000000000808947 */ /* 0x000fea0003800000 */
[----:B------:R-:W-:-:S13]  /*0a40*/  ISETP.GT.AND P0, PT, R11, 0xfe, PT ;  /* 0x000000fe0b00780c */ /* 0x000fda0003f04270 */
[----:B------:R-:W-:Y:S05]  /*0a50*/  @P0 BRA `(.L_x_10) ;  /* 0x00000000006c0947 */ /* 0x000fea0003800000 */
[----:B------:R-:W-:-:S13]  /*0a60*/  ISETP.GE.AND P0, PT, R11, 0x1, PT ;  /* 0x000000010b00780c */ /* 0x000fda0003f06270 */
[----:B------:R-:W-:Y:S05]  /*0a70*/  @P0 BRA `(.L_x_11) ;  /* 0x0000000000740947 */ /* 0x000fea0003800000 */
[----:B------:R-:W-:Y:S02]  /*0a80*/  ISETP.GE.AND P0, PT, R11, -0x18, PT ;  /* 0xffffffe80b00780c */ /* 0x000fe40003f06270 */
[----:B------:R-:W-:-:S11]  /*0a90*/  LOP3.LUT R0, R0, 0x80000000, RZ, 0xc0, !PT ;  /* 0x8000000000007812 */ /* 0x000fd600078ec0ff */
[----:B------:R-:W-:Y:S05]  /*0aa0*/  @!P0 BRA `(.L_x_11) ;  /* 0x0000000000688947 */ /* 0x000fea0003800000 */
[CCC-:B------:R-:W-:Y:S01]  /*0ab0*/  FFMA.RZ R3, R12.reuse, R10.reuse, R9.reuse ;  /* 0x0000000a0c037223 */ /* 0x1c0fe2000000c009 */
[C---:B------:R-:W-:Y:S01]  /*0ac0*/  IADD3 R8, PT, PT, R11.reuse, 0x20, RZ ;  /* 0x000000200b087810 */ /* 0x040fe20007ffe0ff */
[CC--:B------:R-:W-:Y:S01]  /*0ad0*/  FFMA.RM R4, R12.reuse, R10.reuse, R9 ;  /* 0x0000000a0c047223 */ /* 0x0c0fe20000004009 */
[----:B------:R-:W-:Y:S01]  /*0ae0*/  IMAD.MOV R7, RZ, RZ, -R11 ;  /* 0x000000ffff077224 */ /* 0x000fe200078e0a0b */
[----:B------:R-:W-:Y:S02]  /*0af0*/  ISETP.NE.AND P2, PT, R11, RZ, PT ;  /* 0x000000ff0b00720c */ /* 0x000fe40003f45270 */
[----:B------:R-:W-:Y:S01]  /*0b00*/  LOP3.LUT R5, R3, 0x7fffff, RZ, 0xc0, !PT ;  /* 0x007fffff03057812 */ /* 0x000fe200078ec0ff */
[----:B------:R-:W-:Y:S01]  /*0b10*/  FFMA.RP R3, R12, R10, R9 ;  /* 0x0000000a0c037223 */ /* 0x000fe20000008009 */
[----:B------:R-:W-:Y:S02]  /*0b20*/  ISETP.NE.AND P1, PT, R11, RZ, PT ;  /* 0x000000ff0b00720c */ /* 0x000fe40003f25270 */
[----:B------:R-:W-:-:S02]  /*0b30*/  LOP3.LUT R5, R5, 0x800000, RZ, 0xfc, !PT ;  /* 0x0080000005057812 */ /* 0x000fc400078efcff */
[----:B------:R-:W-:Y:S02]  /*0b40*/  FSETP.NEU.FTZ.AND P0, PT, R3, R4, PT ;  /* 0x000000040300720b */ /* 0x000fe40003f1d000 */
[----:B------:R-:W-:Y:S02]  /*0b50*/  SHF.L.U32 R8, R5, R8, RZ ;  /* 0x0000000805087219 */ /* 0x000fe400000006ff */
[----:B------:R-:W-:Y:S02]  /*0b60*/  SEL R4, R7, RZ, P2 ;  /* 0x000000ff07047207 */ /* 0x000fe40001000000 */
[----:B------:R-:W-:Y:S02]  /*0b70*/  ISETP.NE.AND P1, PT, R8, RZ, P1 ;  /* 0x000000ff0800720c */ /* 0x000fe40000f25270 */
[----:B------:R-:W-:Y:S02]  /*0b80*/  SHF.R.U32.HI R4, RZ, R4, R5 ;  /* 0x00000004ff047219 */ /* 0x000fe40000011605 */
[----:B------:R-:W-:-:S02]  /*0b90*/  PLOP3.LUT P0, PT, P0, P1, PT, 0xf8, 0x8f ;  /* 0x00000000008f781c */ /* 0x000fc40000703f70 */
[----:B------:R-:W-:Y:S02]  /*0ba0*/  SHF.R.U32.HI R8, RZ, 0x1, R4 ;  /* 0x00000001ff087819 */ /* 0x000fe40000011604 */
[----:B------:R-:W-:-:S04]  /*0bb0*/  SEL R3, RZ, 0x1, !P0 ;  /* 0x00000001ff037807 */ /* 0x000fc80004000000 */
[----:B------:R-:W-:-:S04]  /*0bc0*/  LOP3.LUT R3, R3, 0x1, R8, 0xf8, !PT ;  /* 0x0000000103037812 */ /* 0x000fc800078ef808 */
[----:B------:R-:W-:-:S04]  /*0bd0*/  LOP3.LUT R3, R3, R4, RZ, 0xc0, !PT ;  /* 0x0000000403037212 */ /* 0x000fc800078ec0ff */
[----:B------:R-:W-:-:S04]  /*0be0*/  IADD3 R3, PT, PT, R8, R3, RZ ;  /* 0x0000000308037210 */ /* 0x000fc80007ffe0ff */
[----:B------:R-:W-:Y:S01]  /*0bf0*/  LOP3.LUT R0, R3, R0, RZ, 0xfc, !PT ;  /* 0x0000000003007212 */ /* 0x000fe200078efcff */
[----:B------:R-:W-:Y:S06]  /*0c00*/  BRA `(.L_x_11) ;  /* 0x0000000000107947 */ /* 0x000fec0003800000 */
.L_x_10:
[----:B------:R-:W-:-:S04]  /*0c10*/  LOP3.LUT R0, R0, 0x80000000, RZ, 0xc0, !PT ;  /* 0x8000000000007812 */ /* 0x000fc800078ec0ff */
[----:B------:R-:W-:Y:S01]  /*0c20*/  LOP3.LUT R0, R0, 0x7f800000, RZ, 0xfc, !PT ;  /* 0x7f80000000007812 */ /* 0x000fe200078efcff */
[----:B------:R-:W-:Y:S06]  /*0c30*/  BRA `(.L_x_11) ;  /* 0x0000000000047947 */ /* 0x000fec0003800000 */
.L_x_9:
[----:B------:R-:W-:-:S07]  /*0c40*/  LEA R0, R7, R0, 0x17 ;  /* 0x0000000007007211 */ /* 0x000fce00078eb8ff */
.L_x_11:
[----:B------:R-:W-:Y:S05]  /*0c50*/  BSYNC.RECONVERGENT B2 ;  /* 0x0000000000027941 */ /* 0x000fea0003800200 */
.L_x_8:
[----:B------:R-:W-:Y:S05]  /*0c60*/  BRA `(.L_x_12) ;  /* 0x0000000000207947 */ /* 0x000fea0003800000 */
.L_x_7:
[----:B------:R-:W-:-:S04]  /*0c70*/  LOP3.LUT R0, R5, 0x80000000, R3, 0x48, !PT ;  /* 0x8000000005007812 */ /* 0x000fc800078e4803 */
[----:B------:R-:W-:Y:S01]  /*0c80*/  LOP3.LUT R0, R0, 0x7f800000, RZ, 0xfc, !PT ;  /* 0x7f80000000007812 */ /* 0x000fe200078efcff */
[----:B------:R-:W-:Y:S06]  /*0c90*/  BRA `(.L_x_12) ;  /* 0x0000000000147947 */ /* 0x000fec0003800000 */
.L_x_6:
[----:B------:R-:W-:Y:S01]  /*0ca0*/  LOP3.LUT R0, R5, 0x80000000, R3, 0x48, !PT ;  /* 0x8000000005007812 */ /* 0x000fe200078e4803 */
[----:B------:R-:W-:Y:S06]  /*0cb0*/  BRA `(.L_x_12) ;  /* 0x00000000000c7947 */ /* 0x000fec0003800000 */
.L_x_5:
[----:B------:R-:W0:Y:S01]  /*0cc0*/  MUFU.RSQ R0, -QNAN ;  /* 0xffc0000000007908 */ /* 0x000e220000001400 */
[----:B------:R-:W-:Y:S05]  /*0cd0*/  BRA `(.L_x_12) ;  /* 0x0000000000047947 */ /* 0x000fea0003800000 */
.L_x_4:
[----:B------:R-:W-:-:S07]  /*0ce0*/  FADD.FTZ R0, R3, R0 ;  /* 0x0000000003007221 */ /* 0x000fce0000010000 */
.L_x_12:
[----:B------:R-:W-:Y:S05]  /*0cf0*/  BSYNC.RECONVERGENT B1 ;  /* 0x0000000000017941 */ /* 0x000fea0003800200 */
.L_x_2:
[----:B------:R-:W-:-:S04]  /*0d00*/  HFMA2 R3, -RZ, RZ, 0, 0 ;  /* 0x00000000ff037431 */ /* 0x000fc800000001ff */
[----:B0-----:R-:W-:Y:S05]  /*0d10*/  RET.REL.NODEC R2 `(_Z3tspPiS_PfS_S0_S0_S_) ;  /* 0xfffffff002b87950 */ /* 0x001fea0003c3ffff */
.L_x_13:
[----:B------:R-:W-:-:S00]  /*0d20*/  BRA `(.L_x_13) ;  /* 0xfffffffc00fc7947 */ /* 0x000fc0000383ffff */
[----:B------:R-:W-:-:S00]  /*0d30*/  NOP ;  /* 0x0000000000007918 */ /* 0x000fc00000000000 */
        /* <DEDUP_REMOVED lines=12> */
.L_x_14:


//--------------------- .nv.shared.reserved.0     --------------------------
	.section	.nv.shared.reserved.0,"aw",@nobits
	.weak		__nv_reservedSMEM_offset_0_alias
	.size		__nv_reservedSMEM_offset_0_alias, 0, 64
	.other		__nv_reservedSMEM_offset_0_alias,@"STO_CUDA_RESERVED_SHARED STV_DEFAULT"
__nv_reservedSMEM_offset_0_alias:
	.zero		0
	.zero		64


//--------------------- .nv.constant0._Z3tspPiS_PfS_S0_S0_S_ --------------------------
	.section	.nv.constant0._Z3tspPiS_PfS_S0_S0_S_,"a",@progbits
	.sectionflags	@""
	.align	4
.nv.constant0._Z3tspPiS_PfS_S0_S0_S_:
	.zero		952


//--------------------- SYMBOLS --------------------------

	.type		.nv.reservedSmem.offset0,@object
	.size		.nv.reservedSmem.offset0,0x4
